//
// Generated by NVIDIA NVVM Compiler
//
// Compiler Build ID: CL-36424714
// Cuda compilation tools, release 13.0, V13.0.88
// Based on NVVM 20.0.0
//

.version 9.0
.target sm_100
.address_size 64

	// .globl	_ZN3cub18CUB_300001_SM_10006detail11EmptyKernelIvEEvv
.global .align 1 .b8 _ZN34_INTERNAL_2a326349_4_k_cu_772f86a54cuda3std3__45__cpo5beginE[1];
.global .align 1 .b8 _ZN34_INTERNAL_2a326349_4_k_cu_772f86a54cuda3std3__45__cpo3endE[1];
.global .align 1 .b8 _ZN34_INTERNAL_2a326349_4_k_cu_772f86a54cuda3std3__45__cpo6cbeginE[1];
.global .align 1 .b8 _ZN34_INTERNAL_2a326349_4_k_cu_772f86a54cuda3std3__45__cpo4cendE[1];
.global .align 1 .b8 _ZN34_INTERNAL_2a326349_4_k_cu_772f86a54cuda3std3__45__cpo6rbeginE[1];
.global .align 1 .b8 _ZN34_INTERNAL_2a326349_4_k_cu_772f86a54cuda3std3__45__cpo4rendE[1];
.global .align 1 .b8 _ZN34_INTERNAL_2a326349_4_k_cu_772f86a54cuda3std3__45__cpo7crbeginE[1];
.global .align 1 .b8 _ZN34_INTERNAL_2a326349_4_k_cu_772f86a54cuda3std3__45__cpo5crendE[1];
.global .align 1 .b8 _ZN34_INTERNAL_2a326349_4_k_cu_772f86a54cuda3std3__436_GLOBAL__N__2a326349_4_k_cu_772f86a56ignoreE[1];
.global .align 1 .b8 _ZN34_INTERNAL_2a326349_4_k_cu_772f86a54cuda3std3__419piecewise_constructE[1];
.global .align 1 .b8 _ZN34_INTERNAL_2a326349_4_k_cu_772f86a54cuda3std3__48in_placeE[1];
.global .align 1 .b8 _ZN34_INTERNAL_2a326349_4_k_cu_772f86a54cuda3std3__420unreachable_sentinelE[1];
.global .align 1 .b8 _ZN34_INTERNAL_2a326349_4_k_cu_772f86a54cuda3std3__47nulloptE[1];
.global .align 1 .b8 _ZN34_INTERNAL_2a326349_4_k_cu_772f86a54cuda3std3__48unexpectE[1];
.global .align 1 .b8 _ZN34_INTERNAL_2a326349_4_k_cu_772f86a54cuda3std6ranges3__45__cpo4swapE[1];
.global .align 1 .b8 _ZN34_INTERNAL_2a326349_4_k_cu_772f86a54cuda3std6ranges3__45__cpo9iter_moveE[1];
.global .align 1 .b8 _ZN34_INTERNAL_2a326349_4_k_cu_772f86a54cuda3std6ranges3__45__cpo5beginE[1];
.global .align 1 .b8 _ZN34_INTERNAL_2a326349_4_k_cu_772f86a54cuda3std6ranges3__45__cpo3endE[1];
.global .align 1 .b8 _ZN34_INTERNAL_2a326349_4_k_cu_772f86a54cuda3std6ranges3__45__cpo6cbeginE[1];
.global .align 1 .b8 _ZN34_INTERNAL_2a326349_4_k_cu_772f86a54cuda3std6ranges3__45__cpo4cendE[1];
.global .align 1 .b8 _ZN34_INTERNAL_2a326349_4_k_cu_772f86a54cuda3std6ranges3__45__cpo7advanceE[1];
.global .align 1 .b8 _ZN34_INTERNAL_2a326349_4_k_cu_772f86a54cuda3std6ranges3__45__cpo9iter_swapE[1];
.global .align 1 .b8 _ZN34_INTERNAL_2a326349_4_k_cu_772f86a54cuda3std6ranges3__45__cpo4nextE[1];
.global .align 1 .b8 _ZN34_INTERNAL_2a326349_4_k_cu_772f86a54cuda3std6ranges3__45__cpo4prevE[1];
.global .align 1 .b8 _ZN34_INTERNAL_2a326349_4_k_cu_772f86a54cuda3std6ranges3__45__cpo4dataE[1];
.global .align 1 .b8 _ZN34_INTERNAL_2a326349_4_k_cu_772f86a54cuda3std6ranges3__45__cpo5cdataE[1];
.global .align 1 .b8 _ZN34_INTERNAL_2a326349_4_k_cu_772f86a54cuda3std6ranges3__45__cpo4sizeE[1];
.global .align 1 .b8 _ZN34_INTERNAL_2a326349_4_k_cu_772f86a54cuda3std6ranges3__45__cpo5ssizeE[1];
.global .align 1 .b8 _ZN34_INTERNAL_2a326349_4_k_cu_772f86a54cuda3std6ranges3__45__cpo8distanceE[1];
.global .align 1 .b8 _ZN34_INTERNAL_2a326349_4_k_cu_772f86a56thrust24THRUST_300001_SM_1000_NS6system6detail10sequential3seqE[1];
.global .align 1 .b8 _ZN34_INTERNAL_2a326349_4_k_cu_772f86a56thrust24THRUST_300001_SM_1000_NS8cuda_cub3parE[1];
.global .align 1 .b8 _ZN34_INTERNAL_2a326349_4_k_cu_772f86a56thrust24THRUST_300001_SM_1000_NS8cuda_cub10par_nosyncE[1];
.global .align 1 .b8 _ZN34_INTERNAL_2a326349_4_k_cu_772f86a56thrust24THRUST_300001_SM_1000_NS12placeholders2_1E[1];
.global .align 1 .b8 _ZN34_INTERNAL_2a326349_4_k_cu_772f86a56thrust24THRUST_300001_SM_1000_NS12placeholders2_2E[1];
.global .align 1 .b8 _ZN34_INTERNAL_2a326349_4_k_cu_772f86a56thrust24THRUST_300001_SM_1000_NS12placeholders2_3E[1];
.global .align 1 .b8 _ZN34_INTERNAL_2a326349_4_k_cu_772f86a56thrust24THRUST_300001_SM_1000_NS12placeholders2_4E[1];
.global .align 1 .b8 _ZN34_INTERNAL_2a326349_4_k_cu_772f86a56thrust24THRUST_300001_SM_1000_NS12placeholders2_5E[1];
.global .align 1 .b8 _ZN34_INTERNAL_2a326349_4_k_cu_772f86a56thrust24THRUST_300001_SM_1000_NS12placeholders2_6E[1];
.global .align 1 .b8 _ZN34_INTERNAL_2a326349_4_k_cu_772f86a56thrust24THRUST_300001_SM_1000_NS12placeholders2_7E[1];
.global .align 1 .b8 _ZN34_INTERNAL_2a326349_4_k_cu_772f86a56thrust24THRUST_300001_SM_1000_NS12placeholders2_8E[1];
.global .align 1 .b8 _ZN34_INTERNAL_2a326349_4_k_cu_772f86a56thrust24THRUST_300001_SM_1000_NS12placeholders2_9E[1];
.global .align 1 .b8 _ZN34_INTERNAL_2a326349_4_k_cu_772f86a56thrust24THRUST_300001_SM_1000_NS12placeholders3_10E[1];
.global .align 1 .b8 _ZN34_INTERNAL_2a326349_4_k_cu_772f86a56thrust24THRUST_300001_SM_1000_NS3seqE[1];

.visible .entry _ZN3cub18CUB_300001_SM_10006detail11EmptyKernelIvEEvv()
{


	ret;

}


// ===== COMPILED SASS (sm_100) =====

	.target	sm_100

	.elftype	@"ET_EXEC"


//--------------------- .note.nv.tkinfo           --------------------------
	.section	.note.nv.tkinfo,"",@"SHT_NOTE"
	.sectionflags	@"SHF_NOTE_NV_TKINFO"
	.tkinfo
        /*0018*/ 	.word	0x00000002
        /*0030*/ 	.string	""
        /*0030*/ 	.string	"ptxas"
        /*0030*/ 	.string	"Cuda compilation tools, release 13.0, V13.0.88"
        /*0030*/ 	.string	"Build cuda_13.0.r13.0/compiler.36424714_0"
        /*0030*/ 	.string	"-arch sm_100 -m 64 "



//--------------------- .note.nv.cuinfo           --------------------------
	.section	.note.nv.cuinfo,"",@"SHT_NOTE"
	.sectionflags	@"SHF_NOTE_NV_CUINFO"
        /*0018*/ 	.short	0x0002
        /*001a*/ 	.short	0x0064
        /*001c*/ 	.short	0x0082
	.zero		2


//--------------------- .nv.info                  --------------------------
	.section	.nv.info,"",@"SHT_CUDA_INFO"
	.align	4


	//----- nvinfo : EIATTR_REGCOUNT
	.align		4
        /*0000*/ 	.byte	0x04, 0x2f
        /*0002*/ 	.short	(.L_44 - .L_43)
	.align		4
.L_43:
        /*0004*/ 	.word	index@(_ZN3cub18CUB_300001_SM_10006detail11EmptyKernelIvEEvv)
        /*0008*/ 	.word	0x00000004


	//----- nvinfo : EIATTR_FRAME_SIZE
	.align		4
.L_44:
        /*000c*/ 	.byte	0x04, 0x11
        /*000e*/ 	.short	(.L_46 - .L_45)
	.align		4
.L_45:
        /*0010*/ 	.word	index@(_ZN3cub18CUB_300001_SM_10006detail11EmptyKernelIvEEvv)
        /*0014*/ 	.word	0x00000000


	//----- nvinfo : EIATTR_MIN_STACK_SIZE
	.align		4
.L_46:
        /*0018*/ 	.byte	0x04, 0x12
        /*001a*/ 	.short	(.L_48 - .L_47)
	.align		4
.L_47:
        /*001c*/ 	.word	index@(_ZN3cub18CUB_300001_SM_10006detail11EmptyKernelIvEEvv)
        /*0020*/ 	.word	0x00000000
.L_48:


//--------------------- .nv.compat                --------------------------
	.section	.nv.compat,"",@"SHT_CUDA_COMPAT_INFO"
	.align	4
        /*0000*/ 	.byte	0x02, 0x09, 0x00, 0x00, 0x02, 0x02, 0x01, 0x00, 0x02, 0x05, 0x05, 0x00, 0x03, 0x07, 0x01, 0x01
        /*0010*/ 	.byte	0x02, 0x03, 0x00, 0x00, 0x02, 0x06, 0x01, 0x00, 0x04, 0x0b, 0x08, 0x00, 0x09, 0x00, 0x00, 0x00
        /*0020*/ 	.byte	0x00, 0x00, 0x00, 0x00


//--------------------- .nv.info._ZN3cub18CUB_300001_SM_10006detail11EmptyKernelIvEEvv --------------------------
	.section	.nv.info._ZN3cub18CUB_300001_SM_10006detail11EmptyKernelIvEEvv,"",@"SHT_CUDA_INFO"
	.sectionflags	@""
	.align	4


	//----- nvinfo : EIATTR_CUDA_API_VERSION
	.align		4
        /*0000*/ 	.byte	0x04, 0x37
        /*0002*/ 	.short	(.L_50 - .L_49)
.L_49:
        /*0004*/ 	.word	0x00000082


	//----- nvinfo : EIATTR_SPARSE_MMA_MASK
	.align		4
.L_50:
        /*0008*/ 	.byte	0x03, 0x50
        /*000a*/ 	.short	0x0000


	//----- nvinfo : EIATTR_MAXREG_COUNT
	.align		4
        /*000c*/ 	.byte	0x03, 0x1b
        /*000e*/ 	.short	0x00ff


	//----- nvinfo : EIATTR_MERCURY_ISA_VERSION
	.align		4
        /*0010*/ 	.byte	0x03, 0x5f
        /*0012*/ 	.short	0x0101


	//----- nvinfo : EIATTR_VRC_CTA_INIT_COUNT
	.align		4
        /*0014*/ 	.byte	0x02, 0x4a
	.zero		1
	.zero		1


	//----- nvinfo : EIATTR_EXIT_INSTR_OFFSETS
	.align		4
        /*0018*/ 	.byte	0x04, 0x1c
        /*001a*/ 	.short	(.L_52 - .L_51)


	//   ....[0]....
.L_51:
        /*001c*/ 	.word	0x00000010


	//----- nvinfo : EIATTR_SW_WAR
	.align		4
.L_52:
        /*0020*/ 	.byte	0x04, 0x36
        /*0022*/ 	.short	(.L_54 - .L_53)
.L_53:
        /*0024*/ 	.word	0x00000008
.L_54:


//--------------------- .nv.callgraph             --------------------------
	.section	.nv.callgraph,"",@"SHT_CUDA_CALLGRAPH"
	.align	4
	.sectionentsize	8
	.align		4
        /*0000*/ 	.word	0x00000000
	.align		4
        /*0004*/ 	.word	0xffffffff
	.align		4
        /*0008*/ 	.word	0x00000000
	.align		4
        /*000c*/ 	.word	0xfffffffe
	.align		4
        /*0010*/ 	.word	0x00000000
	.align		4
        /*0014*/ 	.word	0xfffffffd
	.align		4
        /*0018*/ 	.word	0x00000000
	.align		4
        /*001c*/ 	.word	0xfffffffc


//--------------------- .nv.constant4             --------------------------
	.section	.nv.constant4,"a",@progbits
	.align	8
	.align		8
.nv.constant4:
        /*0000*/ 	.dword	_ZN34_INTERNAL_2a326349_4_k_cu_772f86a54cuda3std3__45__cpo5beginE
	.align		8
        /*0008*/ 	.dword	_ZN34_INTERNAL_2a326349_4_k_cu_772f86a54cuda3std3__45__cpo3endE
	.align		8
        /*0010*/ 	.dword	_ZN34_INTERNAL_2a326349_4_k_cu_772f86a54cuda3std3__45__cpo6cbeginE
	.align		8
        /*0018*/ 	.dword	_ZN34_INTERNAL_2a326349_4_k_cu_772f86a54cuda3std3__45__cpo4cendE
	.align		8
        /*0020*/ 	.dword	_ZN34_INTERNAL_2a326349_4_k_cu_772f86a54cuda3std3__45__cpo6rbeginE
	.align		8
        /*0028*/ 	.dword	_ZN34_INTERNAL_2a326349_4_k_cu_772f86a54cuda3std3__45__cpo4rendE
	.align		8
        /*0030*/ 	.dword	_ZN34_INTERNAL_2a326349_4_k_cu_772f86a54cuda3std3__45__cpo7crbeginE
	.align		8
        /*0038*/ 	.dword	_ZN34_INTERNAL_2a326349_4_k_cu_772f86a54cuda3std3__45__cpo5crendE
	.align		8
        /*0040*/ 	.dword	_ZN34_INTERNAL_2a326349_4_k_cu_772f86a54cuda3std3__436_GLOBAL__N__2a326349_4_k_cu_772f86a56ignoreE
	.align		8
        /*0048*/ 	.dword	_ZN34_INTERNAL_2a326349_4_k_cu_772f86a54cuda3std3__419piecewise_constructE
	.align		8
        /*0050*/ 	.dword	_ZN34_INTERNAL_2a326349_4_k_cu_772f86a54cuda3std3__48in_placeE
	.align		8
        /*0058*/ 	.dword	_ZN34_INTERNAL_2a326349_4_k_cu_772f86a54cuda3std3__420unreachable_sentinelE
	.align		8
        /*0060*/ 	.dword	_ZN34_INTERNAL_2a326349_4_k_cu_772f86a54cuda3std3__47nulloptE
	.align		8
        /*0068*/ 	.dword	_ZN34_INTERNAL_2a326349_4_k_cu_772f86a54cuda3std3__48unexpectE
	.align		8
        /*0070*/ 	.dword	_ZN34_INTERNAL_2a326349_4_k_cu_772f86a54cuda3std6ranges3__45__cpo4swapE
	.align		8
        /*0078*/ 	.dword	_ZN34_INTERNAL_2a326349_4_k_cu_772f86a54cuda3std6ranges3__45__cpo9iter_moveE
	.align		8
        /*0080*/ 	.dword	_ZN34_INTERNAL_2a326349_4_k_cu_772f86a54cuda3std6ranges3__45__cpo5beginE
	.align		8
        /*0088*/ 	.dword	_ZN34_INTERNAL_2a326349_4_k_cu_772f86a54cuda3std6ranges3__45__cpo3endE
	.align		8
        /*0090*/ 	.dword	_ZN34_INTERNAL_2a326349_4_k_cu_772f86a54cuda3std6ranges3__45__cpo6cbeginE
	.align		8
        /*0098*/ 	.dword	_ZN34_INTERNAL_2a326349_4_k_cu_772f86a54cuda3std6ranges3__45__cpo4cendE
	.align		8
        /*00a0*/ 	.dword	_ZN34_INTERNAL_2a326349_4_k_cu_772f86a54cuda3std6ranges3__45__cpo7advanceE
	.align		8
        /*00a8*/ 	.dword	_ZN34_INTERNAL_2a326349_4_k_cu_772f86a54cuda3std6ranges3__45__cpo9iter_swapE
	.align		8
        /*00b0*/ 	.dword	_ZN34_INTERNAL_2a326349_4_k_cu_772f86a54cuda3std6ranges3__45__cpo4nextE
	.align		8
        /*00b8*/ 	.dword	_ZN34_INTERNAL_2a326349_4_k_cu_772f86a54cuda3std6ranges3__45__cpo4prevE
	.align		8
        /*00c0*/ 	.dword	_ZN34_INTERNAL_2a326349_4_k_cu_772f86a54cuda3std6ranges3__45__cpo4dataE
	.align		8
        /*00c8*/ 	.dword	_ZN34_INTERNAL_2a326349_4_k_cu_772f86a54cuda3std6ranges3__45__cpo5cdataE
	.align		8
        /*00d0*/ 	.dword	_ZN34_INTERNAL_2a326349_4_k_cu_772f86a54cuda3std6ranges3__45__cpo4sizeE
	.align		8
        /*00d8*/ 	.dword	_ZN34_INTERNAL_2a326349_4_k_cu_772f86a54cuda3std6ranges3__45__cpo5ssizeE
	.align		8
        /*00e0*/ 	.dword	_ZN34_INTERNAL_2a326349_4_k_cu_772f86a54cuda3std6ranges3__45__cpo8distanceE
	.align		8
        /*00e8*/ 	.dword	_ZN34_INTERNAL_2a326349_4_k_cu_772f86a56thrust24THRUST_300001_SM_1000_NS6system6detail10sequential3seqE
	.align		8
        /*00f0*/ 	.dword	_ZN34_INTERNAL_2a326349_4_k_cu_772f86a56thrust24THRUST_300001_SM_1000_NS8cuda_cub3parE
	.align		8
        /*00f8*/ 	.dword	_ZN34_INTERNAL_2a326349_4_k_cu_772f86a56thrust24THRUST_300001_SM_1000_NS8cuda_cub10par_nosyncE
	.align		8
        /*0100*/ 	.dword	_ZN34_INTERNAL_2a326349_4_k_cu_772f86a56thrust24THRUST_300001_SM_1000_NS12placeholders2_1E
	.align		8
        /*0108*/ 	.dword	_ZN34_INTERNAL_2a326349_4_k_cu_772f86a56thrust24THRUST_300001_SM_1000_NS12placeholders2_2E
	.align		8
        /*0110*/ 	.dword	_ZN34_INTERNAL_2a326349_4_k_cu_772f86a56thrust24THRUST_300001_SM_1000_NS12placeholders2_3E
	.align		8
        /*0118*/ 	.dword	_ZN34_INTERNAL_2a326349_4_k_cu_772f86a56thrust24THRUST_300001_SM_1000_NS12placeholders2_4E
	.align		8
        /*0120*/ 	.dword	_ZN34_INTERNAL_2a326349_4_k_cu_772f86a56thrust24THRUST_300001_SM_1000_NS12placeholders2_5E
	.align		8
        /*0128*/ 	.dword	_ZN34_INTERNAL_2a326349_4_k_cu_772f86a56thrust24THRUST_300001_SM_1000_NS12placeholders2_6E
	.align		8
        /*0130*/ 	.dword	_ZN34_INTERNAL_2a326349_4_k_cu_772f86a56thrust24THRUST_300001_SM_1000_NS12placeholders2_7E
	.align		8
        /*0138*/ 	.dword	_ZN34_INTERNAL_2a326349_4_k_cu_772f86a56thrust24THRUST_300001_SM_1000_NS12placeholders2_8E
	.align		8
        /*0140*/ 	.dword	_ZN34_INTERNAL_2a326349_4_k_cu_772f86a56thrust24THRUST_300001_SM_1000_NS12placeholders2_9E
	.align		8
        /*0148*/ 	.dword	_ZN34_INTERNAL_2a326349_4_k_cu_772f86a56thrust24THRUST_300001_SM_1000_NS12placeholders3_10E
	.align		8
        /*0150*/ 	.dword	_ZN34_INTERNAL_2a326349_4_k_cu_772f86a56thrust24THRUST_300001_SM_1000_NS3seqE


//--------------------- .text._ZN3cub18CUB_300001_SM_10006detail11EmptyKernelIvEEvv --------------------------
	.section	.text._ZN3cub18CUB_300001_SM_10006detail11EmptyKernelIvEEvv,"ax",@progbits
	.align	128
        .global         _ZN3cub18CUB_300001_SM_10006detail11EmptyKernelIvEEvv
        .type           _ZN3cub18CUB_300001_SM_10006detail11EmptyKernelIvEEvv,@function
        .size           _ZN3cub18CUB_300001_SM_10006detail11EmptyKernelIvEEvv,(.L_x_1 - _ZN3cub18CUB_300001_SM_10006detail11EmptyKernelIvEEvv)
        .other          _ZN3cub18CUB_300001_SM_10006detail11EmptyKernelIvEEvv,@"STO_CUDA_ENTRY STV_DEFAULT"
_ZN3cub18CUB_300001_SM_10006detail11EmptyKernelIvEEvv:
.text._ZN3cub18CUB_300001_SM_10006detail11EmptyKernelIvEEvv:
[----:B------:R-:W-:Y:S01]  /*0000*/  LDC R1, c[0x0][0x37c] ;  /* 0x0000df00ff017b82 */ /* 0x000fe20000000800 */
[----:B------:R-:W-:Y:S05]  /*0010*/  EXIT ;  /* 0x000000000000794d */ /* 0x000fea0003800000 */
.L_x_0:
[----:B------:R-:W-:-:S00]  /*0020*/  BRA `(.L_x_0) ;  /* 0xfffffffc00fc7947 */ /* 0x000fc0000383ffff */
[----:B------:R-:W-:-:S00]  /*0030*/  NOP ;  /* 0x0000000000007918 */ /* 0x000fc00000000000 */
        /* <DEDUP_REMOVED lines=12> */
.L_x_1:


//--------------------- .nv.shared.reserved.0     --------------------------
	.section	.nv.shared.reserved.0,"aw",@nobits
	.weak		__nv_reservedSMEM_offset_0_alias
	.size		__nv_reservedSMEM_offset_0_alias, 0, 64
	.other		__nv_reservedSMEM_offset_0_alias,@"STO_CUDA_RESERVED_SHARED STV_DEFAULT"
__nv_reservedSMEM_offset_0_alias:
	.zero		0
	.zero		64


//--------------------- .nv.global                --------------------------
	.section	.nv.global,"aw",@nobits
.nv.global:
	.type		_ZN34_INTERNAL_2a326349_4_k_cu_772f86a56thrust24THRUST_300001_SM_1000_NS3seqE,@object
	.size		_ZN34_INTERNAL_2a326349_4_k_cu_772f86a56thrust24THRUST_300001_SM_1000_NS3seqE,(_ZN34_INTERNAL_2a326349_4_k_cu_772f86a54cuda3std3__48in_placeE - _ZN34_INTERNAL_2a326349_4_k_cu_772f86a56thrust24THRUST_300001_SM_1000_NS3seqE)
_ZN34_INTERNAL_2a326349_4_k_cu_772f86a56thrust24THRUST_300001_SM_1000_NS3seqE:
	.zero		1
	.type		_ZN34_INTERNAL_2a326349_4_k_cu_772f86a54cuda3std3__48in_placeE,@object
	.size		_ZN34_INTERNAL_2a326349_4_k_cu_772f86a54cuda3std3__48in_placeE,(_ZN34_INTERNAL_2a326349_4_k_cu_772f86a54cuda3std6ranges3__45__cpo4sizeE - _ZN34_INTERNAL_2a326349_4_k_cu_772f86a54cuda3std3__48in_placeE)
_ZN34_INTERNAL_2a326349_4_k_cu_772f86a54cuda3std3__48in_placeE:
	.zero		1
	.type		_ZN34_INTERNAL_2a326349_4_k_cu_772f86a54cuda3std6ranges3__45__cpo4sizeE,@object
	.size		_ZN34_INTERNAL_2a326349_4_k_cu_772f86a54cuda3std6ranges3__45__cpo4sizeE,(_ZN34_INTERNAL_2a326349_4_k_cu_772f86a56thrust24THRUST_300001_SM_1000_NS12placeholders2_3E - _ZN34_INTERNAL_2a326349_4_k_cu_772f86a54cuda3std6ranges3__45__cpo4sizeE)
_ZN34_INTERNAL_2a326349_4_k_cu_772f86a54cuda3std6ranges3__45__cpo4sizeE:
	.zero		1
	.type		_ZN34_INTERNAL_2a326349_4_k_cu_772f86a56thrust24THRUST_300001_SM_1000_NS12placeholders2_3E,@object
	.size		_ZN34_INTERNAL_2a326349_4_k_cu_772f86a56thrust24THRUST_300001_SM_1000_NS12placeholders2_3E,(_ZN34_INTERNAL_2a326349_4_k_cu_772f86a54cuda3std3__45__cpo6cbeginE - _ZN34_INTERNAL_2a326349_4_k_cu_772f86a56thrust24THRUST_300001_SM_1000_NS12placeholders2_3E)
_ZN34_INTERNAL_2a326349_4_k_cu_772f86a56thrust24THRUST_300001_SM_1000_NS12placeholders2_3E:
	.zero		1
	.type		_ZN34_INTERNAL_2a326349_4_k_cu_772f86a54cuda3std3__45__cpo6cbeginE,@object
	.size		_ZN34_INTERNAL_2a326349_4_k_cu_772f86a54cuda3std3__45__cpo6cbeginE,(_ZN34_INTERNAL_2a326349_4_k_cu_772f86a54cuda3std6ranges3__45__cpo6cbeginE - _ZN34_INTERNAL_2a326349_4_k_cu_772f86a54cuda3std3__45__cpo6cbeginE)
_ZN34_INTERNAL_2a326349_4_k_cu_772f86a54cuda3std3__45__cpo6cbeginE:
	.zero		1
	.type		_ZN34_INTERNAL_2a326349_4_k_cu_772f86a54cuda3std6ranges3__45__cpo6cbeginE,@object
	.size		_ZN34_INTERNAL_2a326349_4_k_cu_772f86a54cuda3std6ranges3__45__cpo6cbeginE,(_ZN34_INTERNAL_2a326349_4_k_cu_772f86a56thrust24THRUST_300001_SM_1000_NS12placeholders2_7E - _ZN34_INTERNAL_2a326349_4_k_cu_772f86a54cuda3std6ranges3__45__cpo6cbeginE)
_ZN34_INTERNAL_2a326349_4_k_cu_772f86a54cuda3std6ranges3__45__cpo6cbeginE:
	.zero		1
	.type		_ZN34_INTERNAL_2a326349_4_k_cu_772f86a56thrust24THRUST_300001_SM_1000_NS12placeholders2_7E,@object
	.size		_ZN34_INTERNAL_2a326349_4_k_cu_772f86a56thrust24THRUST_300001_SM_1000_NS12placeholders2_7E,(_ZN34_INTERNAL_2a326349_4_k_cu_772f86a54cuda3std3__45__cpo7crbeginE - _ZN34_INTERNAL_2a326349_4_k_cu_772f86a56thrust24THRUST_300001_SM_1000_NS12placeholders2_7E)
_ZN34_INTERNAL_2a326349_4_k_cu_772f86a56thrust24THRUST_300001_SM_1000_NS12placeholders2_7E:
	.zero		1
	.type		_ZN34_INTERNAL_2a326349_4_k_cu_772f86a54cuda3std3__45__cpo7crbeginE,@object
	.size		_ZN34_INTERNAL_2a326349_4_k_cu_772f86a54cuda3std3__45__cpo7crbeginE,(_ZN34_INTERNAL_2a326349_4_k_cu_772f86a54cuda3std6ranges3__45__cpo4nextE - _ZN34_INTERNAL_2a326349_4_k_cu_772f86a54cuda3std3__45__cpo7crbeginE)
_ZN34_INTERNAL_2a326349_4_k_cu_772f86a54cuda3std3__45__cpo7crbeginE:
	.zero		1
	.type		_ZN34_INTERNAL_2a326349_4_k_cu_772f86a54cuda3std6ranges3__45__cpo4nextE,@object
	.size		_ZN34_INTERNAL_2a326349_4_k_cu_772f86a54cuda3std6ranges3__45__cpo4nextE,(_ZN34_INTERNAL_2a326349_4_k_cu_772f86a54cuda3std6ranges3__45__cpo4swapE - _ZN34_INTERNAL_2a326349_4_k_cu_772f86a54cuda3std6ranges3__45__cpo4nextE)
_ZN34_INTERNAL_2a326349_4_k_cu_772f86a54cuda3std6ranges3__45__cpo4nextE:
	.zero		1
	.type		_ZN34_INTERNAL_2a326349_4_k_cu_772f86a54cuda3std6ranges3__45__cpo4swapE,@object
	.size		_ZN34_INTERNAL_2a326349_4_k_cu_772f86a54cuda3std6ranges3__45__cpo4swapE,(_ZN34_INTERNAL_2a326349_4_k_cu_772f86a56thrust24THRUST_300001_SM_1000_NS8cuda_cub3parE - _ZN34_INTERNAL_2a326349_4_k_cu_772f86a54cuda3std6ranges3__45__cpo4swapE)
_ZN34_INTERNAL_2a326349_4_k_cu_772f86a54cuda3std6ranges3__45__cpo4swapE:
	.zero		1
	.type		_ZN34_INTERNAL_2a326349_4_k_cu_772f86a56thrust24THRUST_300001_SM_1000_NS8cuda_cub3parE,@object
	.size		_ZN34_INTERNAL_2a326349_4_k_cu_772f86a56thrust24THRUST_300001_SM_1000_NS8cuda_cub3parE,(_ZN34_INTERNAL_2a326349_4_k_cu_772f86a56thrust24THRUST_300001_SM_1000_NS12placeholders2_9E - _ZN34_INTERNAL_2a326349_4_k_cu_772f86a56thrust24THRUST_300001_SM_1000_NS8cuda_cub3parE)
_ZN34_INTERNAL_2a326349_4_k_cu_772f86a56thrust24THRUST_300001_SM_1000_NS8cuda_cub3parE:
	.zero		1
	.type		_ZN34_INTERNAL_2a326349_4_k_cu_772f86a56thrust24THRUST_300001_SM_1000_NS12placeholders2_9E,@object
	.size		_ZN34_INTERNAL_2a326349_4_k_cu_772f86a56thrust24THRUST_300001_SM_1000_NS12placeholders2_9E,(_ZN34_INTERNAL_2a326349_4_k_cu_772f86a54cuda3std3__436_GLOBAL__N__2a326349_4_k_cu_772f86a56ignoreE - _ZN34_INTERNAL_2a326349_4_k_cu_772f86a56thrust24THRUST_300001_SM_1000_NS12placeholders2_9E)
_ZN34_INTERNAL_2a326349_4_k_cu_772f86a56thrust24THRUST_300001_SM_1000_NS12placeholders2_9E:
	.zero		1
	.type		_ZN34_INTERNAL_2a326349_4_k_cu_772f86a54cuda3std3__436_GLOBAL__N__2a326349_4_k_cu_772f86a56ignoreE,@object
	.size		_ZN34_INTERNAL_2a326349_4_k_cu_772f86a54cuda3std3__436_GLOBAL__N__2a326349_4_k_cu_772f86a56ignoreE,(_ZN34_INTERNAL_2a326349_4_k_cu_772f86a54cuda3std6ranges3__45__cpo4dataE - _ZN34_INTERNAL_2a326349_4_k_cu_772f86a54cuda3std3__436_GLOBAL__N__2a326349_4_k_cu_772f86a56ignoreE)
_ZN34_INTERNAL_2a326349_4_k_cu_772f86a54cuda3std3__436_GLOBAL__N__2a326349_4_k_cu_772f86a56ignoreE:
	.zero		1
	.type		_ZN34_INTERNAL_2a326349_4_k_cu_772f86a54cuda3std6ranges3__45__cpo4dataE,@object
	.size		_ZN34_INTERNAL_2a326349_4_k_cu_772f86a54cuda3std6ranges3__45__cpo4dataE,(_ZN34_INTERNAL_2a326349_4_k_cu_772f86a56thrust24THRUST_300001_SM_1000_NS12placeholders2_1E - _ZN34_INTERNAL_2a326349_4_k_cu_772f86a54cuda3std6ranges3__45__cpo4dataE)
_ZN34_INTERNAL_2a326349_4_k_cu_772f86a54cuda3std6ranges3__45__cpo4dataE:
	.zero		1
	.type		_ZN34_INTERNAL_2a326349_4_k_cu_772f86a56thrust24THRUST_300001_SM_1000_NS12placeholders2_1E,@object
	.size		_ZN34_INTERNAL_2a326349_4_k_cu_772f86a56thrust24THRUST_300001_SM_1000_NS12placeholders2_1E,(_ZN34_INTERNAL_2a326349_4_k_cu_772f86a54cuda3std3__45__cpo5beginE - _ZN34_INTERNAL_2a326349_4_k_cu_772f86a56thrust24THRUST_300001_SM_1000_NS12placeholders2_1E)
_ZN34_INTERNAL_2a326349_4_k_cu_772f86a56thrust24THRUST_300001_SM_1000_NS12placeholders2_1E:
	.zero		1
	.type		_ZN34_INTERNAL_2a326349_4_k_cu_772f86a54cuda3std3__45__cpo5beginE,@object
	.size		_ZN34_INTERNAL_2a326349_4_k_cu_772f86a54cuda3std3__45__cpo5beginE,(_ZN34_INTERNAL_2a326349_4_k_cu_772f86a54cuda3std6ranges3__45__cpo5beginE - _ZN34_INTERNAL_2a326349_4_k_cu_772f86a54cuda3std3__45__cpo5beginE)
_ZN34_INTERNAL_2a326349_4_k_cu_772f86a54cuda3std3__45__cpo5beginE:
	.zero		1
	.type		_ZN34_INTERNAL_2a326349_4_k_cu_772f86a54cuda3std6ranges3__45__cpo5beginE,@object
	.size		_ZN34_INTERNAL_2a326349_4_k_cu_772f86a54cuda3std6ranges3__45__cpo5beginE,(_ZN34_INTERNAL_2a326349_4_k_cu_772f86a56thrust24THRUST_300001_SM_1000_NS12placeholders2_5E - _ZN34_INTERNAL_2a326349_4_k_cu_772f86a54cuda3std6ranges3__45__cpo5beginE)
_ZN34_INTERNAL_2a326349_4_k_cu_772f86a54cuda3std6ranges3__45__cpo5beginE:
	.zero		1
	.type		_ZN34_INTERNAL_2a326349_4_k_cu_772f86a56thrust24THRUST_300001_SM_1000_NS12placeholders2_5E,@object
	.size		_ZN34_INTERNAL_2a326349_4_k_cu_772f86a56thrust24THRUST_300001_SM_1000_NS12placeholders2_5E,(_ZN34_INTERNAL_2a326349_4_k_cu_772f86a54cuda3std3__45__cpo6rbeginE - _ZN34_INTERNAL_2a326349_4_k_cu_772f86a56thrust24THRUST_300001_SM_1000_NS12placeholders2_5E)
_ZN34_INTERNAL_2a326349_4_k_cu_772f86a56thrust24THRUST_300001_SM_1000_NS12placeholders2_5E:
	.zero		1
	.type		_ZN34_INTERNAL_2a326349_4_k_cu_772f86a54cuda3std3__45__cpo6rbeginE,@object
	.size		_ZN34_INTERNAL_2a326349_4_k_cu_772f86a54cuda3std3__45__cpo6rbeginE,(_ZN34_INTERNAL_2a326349_4_k_cu_772f86a54cuda3std6ranges3__45__cpo7advanceE - _ZN34_INTERNAL_2a326349_4_k_cu_772f86a54cuda3std3__45__cpo6rbeginE)
_ZN34_INTERNAL_2a326349_4_k_cu_772f86a54cuda3std3__45__cpo6rbeginE:
	.zero		1
	.type		_ZN34_INTERNAL_2a326349_4_k_cu_772f86a54cuda3std6ranges3__45__cpo7advanceE,@object
	.size		_ZN34_INTERNAL_2a326349_4_k_cu_772f86a54cuda3std6ranges3__45__cpo7advanceE,(_ZN34_INTERNAL_2a326349_4_k_cu_772f86a54cuda3std3__47nulloptE - _ZN34_INTERNAL_2a326349_4_k_cu_772f86a54cuda3std6ranges3__45__cpo7advanceE)
_ZN34_INTERNAL_2a326349_4_k_cu_772f86a54cuda3std6ranges3__45__cpo7advanceE:
	.zero		1
	.type		_ZN34_INTERNAL_2a326349_4_k_cu_772f86a54cuda3std3__47nulloptE,@object
	.size		_ZN34_INTERNAL_2a326349_4_k_cu_772f86a54cuda3std3__47nulloptE,(_ZN34_INTERNAL_2a326349_4_k_cu_772f86a54cuda3std6ranges3__45__cpo8distanceE - _ZN34_INTERNAL_2a326349_4_k_cu_772f86a54cuda3std3__47nulloptE)
_ZN34_INTERNAL_2a326349_4_k_cu_772f86a54cuda3std3__47nulloptE:
	.zero		1
	.type		_ZN34_INTERNAL_2a326349_4_k_cu_772f86a54cuda3std6ranges3__45__cpo8distanceE,@object
	.size		_ZN34_INTERNAL_2a326349_4_k_cu_772f86a54cuda3std6ranges3__45__cpo8distanceE,(_ZN34_INTERNAL_2a326349_4_k_cu_772f86a56thrust24THRUST_300001_SM_1000_NS12placeholders3_10E - _ZN34_INTERNAL_2a326349_4_k_cu_772f86a54cuda3std6ranges3__45__cpo8distanceE)
_ZN34_INTERNAL_2a326349_4_k_cu_772f86a54cuda3std6ranges3__45__cpo8distanceE:
	.zero		1
	.type		_ZN34_INTERNAL_2a326349_4_k_cu_772f86a56thrust24THRUST_300001_SM_1000_NS12placeholders3_10E,@object
	.size		_ZN34_INTERNAL_2a326349_4_k_cu_772f86a56thrust24THRUST_300001_SM_1000_NS12placeholders3_10E,(_ZN34_INTERNAL_2a326349_4_k_cu_772f86a54cuda3std3__419piecewise_constructE - _ZN34_INTERNAL_2a326349_4_k_cu_772f86a56thrust24THRUST_300001_SM_1000_NS12placeholders3_10E)
_ZN34_INTERNAL_2a326349_4_k_cu_772f86a56thrust24THRUST_300001_SM_1000_NS12placeholders3_10E:
	.zero		1
	.type		_ZN34_INTERNAL_2a326349_4_k_cu_772f86a54cuda3std3__419piecewise_constructE,@object
	.size		_ZN34_INTERNAL_2a326349_4_k_cu_772f86a54cuda3std3__419piecewise_constructE,(_ZN34_INTERNAL_2a326349_4_k_cu_772f86a54cuda3std6ranges3__45__cpo5cdataE - _ZN34_INTERNAL_2a326349_4_k_cu_772f86a54cuda3std3__419piecewise_constructE)
_ZN34_INTERNAL_2a326349_4_k_cu_772f86a54cuda3std3__419piecewise_constructE:
	.zero		1
	.type		_ZN34_INTERNAL_2a326349_4_k_cu_772f86a54cuda3std6ranges3__45__cpo5cdataE,@object
	.size		_ZN34_INTERNAL_2a326349_4_k_cu_772f86a54cuda3std6ranges3__45__cpo5cdataE,(_ZN34_INTERNAL_2a326349_4_k_cu_772f86a56thrust24THRUST_300001_SM_1000_NS12placeholders2_2E - _ZN34_INTERNAL_2a326349_4_k_cu_772f86a54cuda3std6ranges3__45__cpo5cdataE)
_ZN34_INTERNAL_2a326349_4_k_cu_772f86a54cuda3std6ranges3__45__cpo5cdataE:
	.zero		1
	.type		_ZN34_INTERNAL_2a326349_4_k_cu_772f86a56thrust24THRUST_300001_SM_1000_NS12placeholders2_2E,@object
	.size		_ZN34_INTERNAL_2a326349_4_k_cu_772f86a56thrust24THRUST_300001_SM_1000_NS12placeholders2_2E,(_ZN34_INTERNAL_2a326349_4_k_cu_772f86a54cuda3std3__45__cpo3endE - _ZN34_INTERNAL_2a326349_4_k_cu_772f86a56thrust24THRUST_300001_SM_1000_NS12placeholders2_2E)
_ZN34_INTERNAL_2a326349_4_k_cu_772f86a56thrust24THRUST_300001_SM_1000_NS12placeholders2_2E:
	.zero		1
	.type		_ZN34_INTERNAL_2a326349_4_k_cu_772f86a54cuda3std3__45__cpo3endE,@object
	.size		_ZN34_INTERNAL_2a326349_4_k_cu_772f86a54cuda3std3__45__cpo3endE,(_ZN34_INTERNAL_2a326349_4_k_cu_772f86a54cuda3std6ranges3__45__cpo3endE - _ZN34_INTERNAL_2a326349_4_k_cu_772f86a54cuda3std3__45__cpo3endE)
_ZN34_INTERNAL_2a326349_4_k_cu_772f86a54cuda3std3__45__cpo3endE:
	.zero		1
	.type		_ZN34_INTERNAL_2a326349_4_k_cu_772f86a54cuda3std6ranges3__45__cpo3endE,@object
	.size		_ZN34_INTERNAL_2a326349_4_k_cu_772f86a54cuda3std6ranges3__45__cpo3endE,(_ZN34_INTERNAL_2a326349_4_k_cu_772f86a56thrust24THRUST_300001_SM_1000_NS12placeholders2_6E - _ZN34_INTERNAL_2a326349_4_k_cu_772f86a54cuda3std6ranges3__45__cpo3endE)
_ZN34_INTERNAL_2a326349_4_k_cu_772f86a54cuda3std6ranges3__45__cpo3endE:
	.zero		1
	.type		_ZN34_INTERNAL_2a326349_4_k_cu_772f86a56thrust24THRUST_300001_SM_1000_NS12placeholders2_6E,@object
	.size		_ZN34_INTERNAL_2a326349_4_k_cu_772f86a56thrust24THRUST_300001_SM_1000_NS12placeholders2_6E,(_ZN34_INTERNAL_2a326349_4_k_cu_772f86a54cuda3std3__45__cpo4rendE - _ZN34_INTERNAL_2a326349_4_k_cu_772f86a56thrust24THRUST_300001_SM_1000_NS12placeholders2_6E)
_ZN34_INTERNAL_2a326349_4_k_cu_772f86a56thrust24THRUST_300001_SM_1000_NS12placeholders2_6E:
	.zero		1
	.type		_ZN34_INTERNAL_2a326349_4_k_cu_772f86a54cuda3std3__45__cpo4rendE,@object
	.size		_ZN34_INTERNAL_2a326349_4_k_cu_772f86a54cuda3std3__45__cpo4rendE,(_ZN34_INTERNAL_2a326349_4_k_cu_772f86a54cuda3std6ranges3__45__cpo9iter_swapE - _ZN34_INTERNAL_2a326349_4_k_cu_772f86a54cuda3std3__45__cpo4rendE)
_ZN34_INTERNAL_2a326349_4_k_cu_772f86a54cuda3std3__45__cpo4rendE:
	.zero		1
	.type		_ZN34_INTERNAL_2a326349_4_k_cu_772f86a54cuda3std6ranges3__45__cpo9iter_swapE,@object
	.size		_ZN34_INTERNAL_2a326349_4_k_cu_772f86a54cuda3std6ranges3__45__cpo9iter_swapE,(_ZN34_INTERNAL_2a326349_4_k_cu_772f86a54cuda3std3__48unexpectE - _ZN34_INTERNAL_2a326349_4_k_cu_772f86a54cuda3std6ranges3__45__cpo9iter_swapE)
_ZN34_INTERNAL_2a326349_4_k_cu_772f86a54cuda3std6ranges3__45__cpo9iter_swapE:
	.zero		1
	.type		_ZN34_INTERNAL_2a326349_4_k_cu_772f86a54cuda3std3__48unexpectE,@object
	.size		_ZN34_INTERNAL_2a326349_4_k_cu_772f86a54cuda3std3__48unexpectE,(_ZN34_INTERNAL_2a326349_4_k_cu_772f86a56thrust24THRUST_300001_SM_1000_NS6system6detail10sequential3seqE - _ZN34_INTERNAL_2a326349_4_k_cu_772f86a54cuda3std3__48unexpectE)
_ZN34_INTERNAL_2a326349_4_k_cu_772f86a54cuda3std3__48unexpectE:
	.zero		1
	.type		_ZN34_INTERNAL_2a326349_4_k_cu_772f86a56thrust24THRUST_300001_SM_1000_NS6system6detail10sequential3seqE,@object
	.size		_ZN34_INTERNAL_2a326349_4_k_cu_772f86a56thrust24THRUST_300001_SM_1000_NS6system6detail10sequential3seqE,(_ZN34_INTERNAL_2a326349_4_k_cu_772f86a56thrust24THRUST_300001_SM_1000_NS12placeholders2_4E - _ZN34_INTERNAL_2a326349_4_k_cu_772f86a56thrust24THRUST_300001_SM_1000_NS6system6detail10sequential3seqE)
_ZN34_INTERNAL_2a326349_4_k_cu_772f86a56thrust24THRUST_300001_SM_1000_NS6system6detail10sequential3seqE:
	.zero		1
	.type		_ZN34_INTERNAL_2a326349_4_k_cu_772f86a56thrust24THRUST_300001_SM_1000_NS12placeholders2_4E,@object
	.size		_ZN34_INTERNAL_2a326349_4_k_cu_772f86a56thrust24THRUST_300001_SM_1000_NS12placeholders2_4E,(_ZN34_INTERNAL_2a326349_4_k_cu_772f86a54cuda3std3__45__cpo4cendE - _ZN34_INTERNAL_2a326349_4_k_cu_772f86a56thrust24THRUST_300001_SM_1000_NS12placeholders2_4E)
_ZN34_INTERNAL_2a326349_4_k_cu_772f86a56thrust24THRUST_300001_SM_1000_NS12placeholders2_4E:
	.zero		1
	.type		_ZN34_INTERNAL_2a326349_4_k_cu_772f86a54cuda3std3__45__cpo4cendE,@object
	.size		_ZN34_INTERNAL_2a326349_4_k_cu_772f86a54cuda3std3__45__cpo4cendE,(_ZN34_INTERNAL_2a326349_4_k_cu_772f86a54cuda3std6ranges3__45__cpo4cendE - _ZN34_INTERNAL_2a326349_4_k_cu_772f86a54cuda3std3__45__cpo4cendE)
_ZN34_INTERNAL_2a326349_4_k_cu_772f86a54cuda3std3__45__cpo4cendE:
	.zero		1
	.type		_ZN34_INTERNAL_2a326349_4_k_cu_772f86a54cuda3std6ranges3__45__cpo4cendE,@object
	.size		_ZN34_INTERNAL_2a326349_4_k_cu_772f86a54cuda3std6ranges3__45__cpo4cendE,(_ZN34_INTERNAL_2a326349_4_k_cu_772f86a54cuda3std3__420unreachable_sentinelE - _ZN34_INTERNAL_2a326349_4_k_cu_772f86a54cuda3std6ranges3__45__cpo4cendE)
_ZN34_INTERNAL_2a326349_4_k_cu_772f86a54cuda3std6ranges3__45__cpo4cendE:
	.zero		1
	.type		_ZN34_INTERNAL_2a326349_4_k_cu_772f86a54cuda3std3__420unreachable_sentinelE,@object
	.size		_ZN34_INTERNAL_2a326349_4_k_cu_772f86a54cuda3std3__420unreachable_sentinelE,(_ZN34_INTERNAL_2a326349_4_k_cu_772f86a54cuda3std6ranges3__45__cpo5ssizeE - _ZN34_INTERNAL_2a326349_4_k_cu_772f86a54cuda3std3__420unreachable_sentinelE)
_ZN34_INTERNAL_2a326349_4_k_cu_772f86a54cuda3std3__420unreachable_sentinelE:
	.zero		1
	.type		_ZN34_INTERNAL_2a326349_4_k_cu_772f86a54cuda3std6ranges3__45__cpo5ssizeE,@object
	.size		_ZN34_INTERNAL_2a326349_4_k_cu_772f86a54cuda3std6ranges3__45__cpo5ssizeE,(_ZN34_INTERNAL_2a326349_4_k_cu_772f86a56thrust24THRUST_300001_SM_1000_NS12placeholders2_8E - _ZN34_INTERNAL_2a326349_4_k_cu_772f86a54cuda3std6ranges3__45__cpo5ssizeE)
_ZN34_INTERNAL_2a326349_4_k_cu_772f86a54cuda3std6ranges3__45__cpo5ssizeE:
	.zero		1
	.type		_ZN34_INTERNAL_2a326349_4_k_cu_772f86a56thrust24THRUST_300001_SM_1000_NS12placeholders2_8E,@object
	.size		_ZN34_INTERNAL_2a326349_4_k_cu_772f86a56thrust24THRUST_300001_SM_1000_NS12placeholders2_8E,(_ZN34_INTERNAL_2a326349_4_k_cu_772f86a54cuda3std3__45__cpo5crendE - _ZN34_INTERNAL_2a326349_4_k_cu_772f86a56thrust24THRUST_300001_SM_1000_NS12placeholders2_8E)
_ZN34_INTERNAL_2a326349_4_k_cu_772f86a56thrust24THRUST_300001_SM_1000_NS12placeholders2_8E:
	.zero		1
	.type		_ZN34_INTERNAL_2a326349_4_k_cu_772f86a54cuda3std3__45__cpo5crendE,@object
	.size		_ZN34_INTERNAL_2a326349_4_k_cu_772f86a54cuda3std3__45__cpo5crendE,(_ZN34_INTERNAL_2a326349_4_k_cu_772f86a54cuda3std6ranges3__45__cpo4prevE - _ZN34_INTERNAL_2a326349_4_k_cu_772f86a54cuda3std3__45__cpo5crendE)
_ZN34_INTERNAL_2a326349_4_k_cu_772f86a54cuda3std3__45__cpo5crendE:
	.zero		1
	.type		_ZN34_INTERNAL_2a326349_4_k_cu_772f86a54cuda3std6ranges3__45__cpo4prevE,@object
	.size		_ZN34_INTERNAL_2a326349_4_k_cu_772f86a54cuda3std6ranges3__45__cpo4prevE,(_ZN34_INTERNAL_2a326349_4_k_cu_772f86a54cuda3std6ranges3__45__cpo9iter_moveE - _ZN34_INTERNAL_2a326349_4_k_cu_772f86a54cuda3std6ranges3__45__cpo4prevE)
_ZN34_INTERNAL_2a326349_4_k_cu_772f86a54cuda3std6ranges3__45__cpo4prevE:
	.zero		1
	.type		_ZN34_INTERNAL_2a326349_4_k_cu_772f86a54cuda3std6ranges3__45__cpo9iter_moveE,@object
	.size		_ZN34_INTERNAL_2a326349_4_k_cu_772f86a54cuda3std6ranges3__45__cpo9iter_moveE,(_ZN34_INTERNAL_2a326349_4_k_cu_772f86a56thrust24THRUST_300001_SM_1000_NS8cuda_cub10par_nosyncE - _ZN34_INTERNAL_2a326349_4_k_cu_772f86a54cuda3std6ranges3__45__cpo9iter_moveE)
_ZN34_INTERNAL_2a326349_4_k_cu_772f86a54cuda3std6ranges3__45__cpo9iter_moveE:
	.zero		1
	.type		_ZN34_INTERNAL_2a326349_4_k_cu_772f86a56thrust24THRUST_300001_SM_1000_NS8cuda_cub10par_nosyncE,@object
	.size		_ZN34_INTERNAL_2a326349_4_k_cu_772f86a56thrust24THRUST_300001_SM_1000_NS8cuda_cub10par_nosyncE,(.L_31 - _ZN34_INTERNAL_2a326349_4_k_cu_772f86a56thrust24THRUST_300001_SM_1000_NS8cuda_cub10par_nosyncE)
_ZN34_INTERNAL_2a326349_4_k_cu_772f86a56thrust24THRUST_300001_SM_1000_NS8cuda_cub10par_nosyncE:
	.zero		1
.L_31:


//--------------------- .nv.constant0._ZN3cub18CUB_300001_SM_10006detail11EmptyKernelIvEEvv --------------------------
	.section	.nv.constant0._ZN3cub18CUB_300001_SM_10006detail11EmptyKernelIvEEvv,"a",@progbits
	.sectionflags	@""
	.align	4
.nv.constant0._ZN3cub18CUB_300001_SM_10006detail11EmptyKernelIvEEvv:
	.zero		896


//--------------------- SYMBOLS --------------------------

	.type		.nv.reservedSmem.offset0,@object
	.size		.nv.reservedSmem.offset0,0x4
